//
// Generated by NVIDIA NVVM Compiler
//
// Compiler Build ID: CL-36424714
// Cuda compilation tools, release 13.0, V13.0.88
// Based on NVVM 20.0.0
//

.version 9.0
.target sm_100
.address_size 64

	// .globl	_Z12vectorAddSubPiS_S_i

.visible .entry _Z12vectorAddSubPiS_S_i(
	.param .u64 .ptr .align 1 _Z12vectorAddSubPiS_S_i_param_0,
	.param .u64 .ptr .align 1 _Z12vectorAddSubPiS_S_i_param_1,
	.param .u64 .ptr .align 1 _Z12vectorAddSubPiS_S_i_param_2,
	.param .u32 _Z12vectorAddSubPiS_S_i_param_3
)
{
	.reg .pred 	%p<3>;
	.reg .b32 	%r<14>;
	.reg .b64 	%rd<15>;

	ld.param.u64 	%rd4, [_Z12vectorAddSubPiS_S_i_param_0];
	ld.param.u64 	%rd5, [_Z12vectorAddSubPiS_S_i_param_1];
	ld.param.u64 	%rd6, [_Z12vectorAddSubPiS_S_i_param_2];
	ld.param.u32 	%r2, [_Z12vectorAddSubPiS_S_i_param_3];
	cvta.to.global.u64 	%rd1, %rd6;
	cvta.to.global.u64 	%rd2, %rd5;
	cvta.to.global.u64 	%rd3, %rd4;
	mov.u32 	%r3, %ctaid.x;
	mov.u32 	%r4, %ntid.x;
	mov.u32 	%r5, %tid.x;
	mad.lo.s32 	%r6, %r3, %r4, %r5;
	shl.b32 	%r1, %r6, 1;
	setp.ge.s32 	%p1, %r1, %r2;
	@%p1 bra 	$L__BB0_2;
	mul.wide.s32 	%rd7, %r1, 4;
	add.s64 	%rd8, %rd3, %rd7;
	ld.global.u32 	%r7, [%rd8];
	add.s64 	%rd9, %rd2, %rd7;
	ld.global.u32 	%r8, [%rd9];
	add.s32 	%r9, %r8, %r7;
	add.s64 	%rd10, %rd1, %rd7;
	st.global.u32 	[%rd10], %r9;
$L__BB0_2:
	add.s32 	%r10, %r1, 1;
	setp.ge.s32 	%p2, %r10, %r2;
	@%p2 bra 	$L__BB0_4;
	mul.wide.s32 	%rd11, %r1, 4;
	add.s64 	%rd12, %rd3, %rd11;
	ld.global.u32 	%r11, [%rd12+4];
	add.s64 	%rd13, %rd2, %rd11;
	ld.global.u32 	%r12, [%rd13+4];
	sub.s32 	%r13, %r11, %r12;
	add.s64 	%rd14, %rd1, %rd11;
	st.global.u32 	[%rd14+4], %r13;
$L__BB0_4:
	ret;

}


// ===== COMPILED SASS (sm_100) =====

	.target	sm_100

	.elftype	@"ET_EXEC"


//--------------------- .note.nv.tkinfo           --------------------------
	.section	.note.nv.tkinfo,"",@"SHT_NOTE"
	.sectionflags	@"SHF_NOTE_NV_TKINFO"
	.tkinfo
        /*0018*/ 	.word	0x00000002
        /*0030*/ 	.string	""
        /*0030*/ 	.string	"ptxas"
        /*0030*/ 	.string	"Cuda compilation tools, release 13.0, V13.0.88"
        /*0030*/ 	.string	"Build cuda_13.0.r13.0/compiler.36424714_0"
        /*0030*/ 	.string	"-arch sm_100 -m 64 "



//--------------------- .note.nv.cuinfo           --------------------------
	.section	.note.nv.cuinfo,"",@"SHT_NOTE"
	.sectionflags	@"SHF_NOTE_NV_CUINFO"
        /*0018*/ 	.short	0x0002
        /*001a*/ 	.short	0x0064
        /*001c*/ 	.short	0x0082
	.zero		2


//--------------------- .nv.info                  --------------------------
	.section	.nv.info,"",@"SHT_CUDA_INFO"
	.align	4


	//----- nvinfo : EIATTR_REGCOUNT
	.align		4
        /*0000*/ 	.byte	0x04, 0x2f
        /*0002*/ 	.short	(.L_1 - .L_0)
	.align		4
.L_0:
        /*0004*/ 	.word	index@(_Z12vectorAddSubPiS_S_i)
        /*0008*/ 	.word	0x0000000e


	//----- nvinfo : EIATTR_FRAME_SIZE
	.align		4
.L_1:
        /*000c*/ 	.byte	0x04, 0x11
        /*000e*/ 	.short	(.L_3 - .L_2)
	.align		4
.L_2:
        /*0010*/ 	.word	index@(_Z12vectorAddSubPiS_S_i)
        /*0014*/ 	.word	0x00000000


	//----- nvinfo : EIATTR_MIN_STACK_SIZE
	.align		4
.L_3:
        /*0018*/ 	.byte	0x04, 0x12
        /*001a*/ 	.short	(.L_5 - .L_4)
	.align		4
.L_4:
        /*001c*/ 	.word	index@(_Z12vectorAddSubPiS_S_i)
        /*0020*/ 	.word	0x00000000
.L_5:


//--------------------- .nv.compat                --------------------------
	.section	.nv.compat,"",@"SHT_CUDA_COMPAT_INFO"
	.align	4
        /*0000*/ 	.byte	0x02, 0x09, 0x00, 0x00, 0x02, 0x02, 0x01, 0x00, 0x02, 0x05, 0x05, 0x00, 0x03, 0x07, 0x01, 0x01
        /*0010*/ 	.byte	0x02, 0x03, 0x00, 0x00, 0x02, 0x06, 0x01, 0x00, 0x04, 0x0b, 0x08, 0x00, 0x09, 0x00, 0x00, 0x00
        /*0020*/ 	.byte	0x00, 0x00, 0x00, 0x00


//--------------------- .nv.info._Z12vectorAddSubPiS_S_i --------------------------
	.section	.nv.info._Z12vectorAddSubPiS_S_i,"",@"SHT_CUDA_INFO"
	.sectionflags	@""
	.align	4


	//----- nvinfo : EIATTR_CUDA_API_VERSION
	.align		4
        /*0000*/ 	.byte	0x04, 0x37
        /*0002*/ 	.short	(.L_7 - .L_6)
.L_6:
        /*0004*/ 	.word	0x00000082


	//----- nvinfo : EIATTR_KPARAM_INFO
	.align		4
.L_7:
        /*0008*/ 	.byte	0x04, 0x17
        /*000a*/ 	.short	(.L_9 - .L_8)
.L_8:
        /*000c*/ 	.word	0x00000000
        /*0010*/ 	.short	0x0003
        /*0012*/ 	.short	0x0018
        /*0014*/ 	.byte	0x00, 0xf0, 0x11, 0x00


	//----- nvinfo : EIATTR_KPARAM_INFO
	.align		4
.L_9:
        /*0018*/ 	.byte	0x04, 0x17
        /*001a*/ 	.short	(.L_11 - .L_10)
.L_10:
        /*001c*/ 	.word	0x00000000
        /*0020*/ 	.short	0x0002
        /*0022*/ 	.short	0x0010
        /*0024*/ 	.byte	0x00, 0xf5, 0x21, 0x00


	//----- nvinfo : EIATTR_KPARAM_INFO
	.align		4
.L_11:
        /*0028*/ 	.byte	0x04, 0x17
        /*002a*/ 	.short	(.L_13 - .L_12)
.L_12:
        /*002c*/ 	.word	0x00000000
        /*0030*/ 	.short	0x0001
        /*0032*/ 	.short	0x0008
        /*0034*/ 	.byte	0x00, 0xf5, 0x21, 0x00


	//----- nvinfo : EIATTR_KPARAM_INFO
	.align		4
.L_13:
        /*0038*/ 	.byte	0x04, 0x17
        /*003a*/ 	.short	(.L_15 - .L_14)
.L_14:
        /*003c*/ 	.word	0x00000000
        /*0040*/ 	.short	0x0000
        /*0042*/ 	.short	0x0000
        /*0044*/ 	.byte	0x00, 0xf5, 0x21, 0x00


	//----- nvinfo : EIATTR_SPARSE_MMA_MASK
	.align		4
.L_15:
        /*0048*/ 	.byte	0x03, 0x50
        /*004a*/ 	.short	0x0000


	//----- nvinfo : EIATTR_MAXREG_COUNT
	.align		4
        /*004c*/ 	.byte	0x03, 0x1b
        /*004e*/ 	.short	0x00ff


	//----- nvinfo : EIATTR_MERCURY_ISA_VERSION
	.align		4
        /*0050*/ 	.byte	0x03, 0x5f
        /*0052*/ 	.short	0x0101


	//----- nvinfo : EIATTR_VRC_CTA_INIT_COUNT
	.align		4
        /*0054*/ 	.byte	0x02, 0x4a
	.zero		1
	.zero		1


	//----- nvinfo : EIATTR_EXIT_INSTR_OFFSETS
	.align		4
        /*0058*/ 	.byte	0x04, 0x1c
        /*005a*/ 	.short	(.L_17 - .L_16)


	//   ....[0]....
.L_16:
        /*005c*/ 	.word	0x00000180


	//   ....[1]....
        /*0060*/ 	.word	0x00000230


	//----- nvinfo : EIATTR_CRS_STACK_SIZE
	.align		4
.L_17:
        /*0064*/ 	.byte	0x04, 0x1e
        /*0066*/ 	.short	(.L_19 - .L_18)
.L_18:
        /*0068*/ 	.word	0x00000000


	//----- nvinfo : EIATTR_CBANK_PARAM_SIZE
	.align		4
.L_19:
        /*006c*/ 	.byte	0x03, 0x19
        /*006e*/ 	.short	0x001c


	//----- nvinfo : EIATTR_PARAM_CBANK
	.align		4
        /*0070*/ 	.byte	0x04, 0x0a
        /*0072*/ 	.short	(.L_21 - .L_20)
	.align		4
.L_20:
        /*0074*/ 	.word	index@(.nv.constant0._Z12vectorAddSubPiS_S_i)
        /*0078*/ 	.short	0x0380
        /*007a*/ 	.short	0x001c


	//----- nvinfo : EIATTR_SW_WAR
	.align		4
.L_21:
        /*007c*/ 	.byte	0x04, 0x36
        /*007e*/ 	.short	(.L_23 - .L_22)
.L_22:
        /*0080*/ 	.word	0x00000008
.L_23:


//--------------------- .nv.callgraph             --------------------------
	.section	.nv.callgraph,"",@"SHT_CUDA_CALLGRAPH"
	.align	4
	.sectionentsize	8
	.align		4
        /*0000*/ 	.word	0x00000000
	.align		4
        /*0004*/ 	.word	0xffffffff
	.align		4
        /*0008*/ 	.word	0x00000000
	.align		4
        /*000c*/ 	.word	0xfffffffe
	.align		4
        /*0010*/ 	.word	0x00000000
	.align		4
        /*0014*/ 	.word	0xfffffffd
	.align		4
        /*0018*/ 	.word	0x00000000
	.align		4
        /*001c*/ 	.word	0xfffffffc


//--------------------- .text._Z12vectorAddSubPiS_S_i --------------------------
	.section	.text._Z12vectorAddSubPiS_S_i,"ax",@progbits
	.align	128
        .global         _Z12vectorAddSubPiS_S_i
        .type           _Z12vectorAddSubPiS_S_i,@function
        .size           _Z12vectorAddSubPiS_S_i,(.L_x_3 - _Z12vectorAddSubPiS_S_i)
        .other          _Z12vectorAddSubPiS_S_i,@"STO_CUDA_ENTRY STV_DEFAULT"
_Z12vectorAddSubPiS_S_i:
.text._Z12vectorAddSubPiS_S_i:
[----:B------:R-:W-:Y:S01]  /*0000*/  LDC R1, c[0x0][0x37c] ;  /* 0x0000df00ff017b82 */ /* 0x000fe20000000800 */
[----:B------:R-:W0:Y:S07]  /*0010*/  S2R R3, SR_TID.X ;  /* 0x0000000000037919 */ /* 0x000e2e0000002100 */
[----:B------:R-:W0:Y:S01]  /*0020*/  S2UR UR4, SR_CTAID.X ;  /* 0x00000000000479c3 */ /* 0x000e220000002500 */
[----:B------:R-:W1:Y:S01]  /*0030*/  LDCU UR6, c[0x0][0x398] ;  /* 0x00007300ff0677ac */ /* 0x000e620008000800 */
[----:B------:R-:W-:Y:S06]  /*0040*/  BSSY.RECONVERGENT B0, `(.L_x_0) ;  /* 0x0000013000007945 */ /* 0x000fec0003800200 */
[----:B------:R-:W0:Y:S02]  /*0050*/  LDC R0, c[0x0][0x360] ;  /* 0x0000d800ff007b82 */ /* 0x000e240000000800 */
[----:B0-----:R-:W-:Y:S01]  /*0060*/  IMAD R0, R0, UR4, R3 ;  /* 0x0000000400007c24 */ /* 0x001fe2000f8e0203 */
[----:B------:R-:W0:Y:S04]  /*0070*/  LDCU.64 UR4, c[0x0][0x358] ;  /* 0x00006b00ff0477ac */ /* 0x000e280008000a00 */
[----:B------:R-:W-:-:S04]  /*0080*/  SHF.L.U32 R9, R0, 0x1, RZ ;  /* 0x0000000100097819 */ /* 0x000fc800000006ff */
[C---:B-1----:R-:W-:Y:S02]  /*0090*/  ISETP.GE.AND P0, PT, R9.reuse, UR6, PT ;  /* 0x0000000609007c0c */ /* 0x042fe4000bf06270 */
[----:B------:R-:W-:-:S04]  /*00a0*/  IADD3 R0, PT, PT, R9, 0x1, RZ ;  /* 0x0000000109007810 */ /* 0x000fc80007ffe0ff */
[----:B------:R-:W-:-:S07]  /*00b0*/  ISETP.GE.AND P1, PT, R0, UR6, PT ;  /* 0x0000000600007c0c */ /* 0x000fce000bf26270 */
[----:B0-----:R-:W-:Y:S06]  /*00c0*/  @P0 BRA `(.L_x_1) ;  /* 0x0000000000280947 */ /* 0x001fec0003800000 */
[----:B------:R-:W0:Y:S08]  /*00d0*/  LDC.64 R2, c[0x0][0x380] ;  /* 0x0000e000ff027b82 */ /* 0x000e300000000a00 */
[----:B------:R-:W1:Y:S08]  /*00e0*/  LDC.64 R4, c[0x0][0x388] ;  /* 0x0000e200ff047b82 */ /* 0x000e700000000a00 */
[----:B------:R-:W2:Y:S01]  /*00f0*/  LDC.64 R6, c[0x0][0x390] ;  /* 0x0000e400ff067b82 */ /* 0x000ea20000000a00 */
[----:B0-----:R-:W-:-:S06]  /*0100*/  IMAD.WIDE R2, R9, 0x4, R2 ;  /* 0x0000000409027825 */ /* 0x001fcc00078e0202 */
[----:B------:R-:W3:Y:S01]  /*0110*/  LDG.E R2, desc[UR4][R2.64] ;  /* 0x0000000402027981 */ /* 0x000ee2000c1e1900 */
[----:B-1----:R-:W-:-:S06]  /*0120*/  IMAD.WIDE R4, R9, 0x4, R4 ;  /* 0x0000000409047825 */ /* 0x002fcc00078e0204 */
[----:B------:R-:W3:Y:S01]  /*0130*/  LDG.E R5, desc[UR4][R4.64] ;  /* 0x0000000404057981 */ /* 0x000ee2000c1e1900 */
[----:B--2---:R-:W-:Y:S01]  /*0140*/  IMAD.WIDE R6, R9, 0x4, R6 ;  /* 0x0000000409067825 */ /* 0x004fe200078e0206 */
[----:B---3--:R-:W-:-:S05]  /*0150*/  IADD3 R11, PT, PT, R2, R5, RZ ;  /* 0x00000005020b7210 */ /* 0x008fca0007ffe0ff */
[----:B------:R0:W-:Y:S02]  /*0160*/  STG.E desc[UR4][R6.64], R11 ;  /* 0x0000000b06007986 */ /* 0x0001e4000c101904 */
.L_x_1:
[----:B------:R-:W-:Y:S05]  /*0170*/  BSYNC.RECONVERGENT B0 ;  /* 0x0000000000007941 */ /* 0x000fea0003800200 */
.L_x_0:
[----:B------:R-:W-:Y:S05]  /*0180*/  @P1 EXIT ;  /* 0x000000000000194d */ /* 0x000fea0003800000 */
[----:B------:R-:W1:Y:S08]  /*0190*/  LDC.64 R2, c[0x0][0x380] ;  /* 0x0000e000ff027b82 */ /* 0x000e700000000a00 */
[----:B------:R-:W2:Y:S08]  /*01a0*/  LDC.64 R4, c[0x0][0x388] ;  /* 0x0000e200ff047b82 */ /* 0x000eb00000000a00 */
[----:B0-----:R-:W0:Y:S01]  /*01b0*/  LDC.64 R6, c[0x0][0x390] ;  /* 0x0000e400ff067b82 */ /* 0x001e220000000a00 */
[----:B-1----:R-:W-:-:S06]  /*01c0*/  IMAD.WIDE R2, R9, 0x4, R2 ;  /* 0x0000000409027825 */ /* 0x002fcc00078e0202 */
[----:B------:R-:W3:Y:S01]  /*01d0*/  LDG.E R2, desc[UR4][R2.64+0x4] ;  /* 0x0000040402027981 */ /* 0x000ee2000c1e1900 */
[----:B--2---:R-:W-:-:S06]  /*01e0*/  IMAD.WIDE R4, R9, 0x4, R4 ;  /* 0x0000000409047825 */ /* 0x004fcc00078e0204 */
[----:B------:R-:W3:Y:S01]  /*01f0*/  LDG.E R5, desc[UR4][R4.64+0x4] ;  /* 0x0000040404057981 */ /* 0x000ee2000c1e1900 */
[----:B0-----:R-:W-:Y:S01]  /*0200*/  IMAD.WIDE R6, R9, 0x4, R6 ;  /* 0x0000000409067825 */ /* 0x001fe200078e0206 */
[----:B---3--:R-:W-:-:S05]  /*0210*/  IADD3 R9, PT, PT, R2, -R5, RZ ;  /* 0x8000000502097210 */ /* 0x008fca0007ffe0ff */
[----:B------:R-:W-:Y:S01]  /*0220*/  STG.E desc[UR4][R6.64+0x4], R9 ;  /* 0x0000040906007986 */ /* 0x000fe2000c101904 */
[----:B------:R-:W-:Y:S05]  /*0230*/  EXIT ;  /* 0x000000000000794d */ /* 0x000fea0003800000 */
.L_x_2:
[----:B------:R-:W-:-:S00]  /*0240*/  BRA `(.L_x_2) ;  /* 0xfffffffc00fc7947 */ /* 0x000fc0000383ffff */
[----:B------:R-:W-:-:S00]  /*0250*/  NOP ;  /* 0x0000000000007918 */ /* 0x000fc00000000000 */
        /* <DEDUP_REMOVED lines=10> */
.L_x_3:


//--------------------- .nv.shared.reserved.0     --------------------------
	.section	.nv.shared.reserved.0,"aw",@nobits
	.weak		__nv_reservedSMEM_offset_0_alias
	.size		__nv_reservedSMEM_offset_0_alias, 0, 64
	.other		__nv_reservedSMEM_offset_0_alias,@"STO_CUDA_RESERVED_SHARED STV_DEFAULT"
__nv_reservedSMEM_offset_0_alias:
	.zero		0
	.zero		64


//--------------------- .nv.constant0._Z12vectorAddSubPiS_S_i --------------------------
	.section	.nv.constant0._Z12vectorAddSubPiS_S_i,"a",@progbits
	.sectionflags	@""
	.align	4
.nv.constant0._Z12vectorAddSubPiS_S_i:
	.zero		924


//--------------------- SYMBOLS --------------------------

	.type		.nv.reservedSmem.offset0,@object
	.size		.nv.reservedSmem.offset0,0x4
